//
// Generated by NVIDIA NVVM Compiler
//
// Compiler Build ID: CL-36424714
// Cuda compilation tools, release 13.0, V13.0.88
// Based on NVVM 20.0.0
//

.version 9.0
.target sm_100
.address_size 64

	// .globl	DepthConvFused_2_kernel0

.visible .entry DepthConvFused_2_kernel0(
	.param .u64 .ptr .align 1 DepthConvFused_2_kernel0_param_0,
	.param .u64 .ptr .align 1 DepthConvFused_2_kernel0_param_1,
	.param .u64 .ptr .align 1 DepthConvFused_2_kernel0_param_2,
	.param .u64 .ptr .align 1 DepthConvFused_2_kernel0_param_3,
	.param .u64 .ptr .align 1 DepthConvFused_2_kernel0_param_4
)
{
	.reg .b32 	%r<24>;
	.reg .b64 	%rd<5>;

	ld.param.u64 	%rd1, [DepthConvFused_2_kernel0_param_3];
	bar.sync 	0;
	bar.sync 	0;
	bar.sync 	0;
	bar.sync 	0;
	bar.sync 	0;
	bar.sync 	0;
	bar.sync 	0;
	bar.sync 	0;
	cvta.to.global.u64 	%rd2, %rd1;
	mov.u32 	%r1, %ctaid.x;
	mul.hi.u32 	%r2, %r1, -1840700269;
	shr.u32 	%r3, %r2, 6;
	mul.lo.s32 	%r4, %r3, 14336;
	shl.b32 	%r5, %r1, 5;
	and.b32  	%r6, %r5, 96;
	shr.u32 	%r7, %r1, 2;
	mul.hi.u32 	%r8, %r7, 613566757;
	shr.u32 	%r9, %r8, 2;
	mul.lo.s32 	%r10, %r9, 28;
	sub.s32 	%r11, %r7, %r10;
	shl.b32 	%r12, %r11, 8;
	mov.u32 	%r13, %tid.y;
	shr.u32 	%r14, %r13, 1;
	shl.b32 	%r15, %r13, 7;
	and.b32  	%r16, %r15, 128;
	mov.u32 	%r17, %tid.x;
	add.s32 	%r18, %r6, %r17;
	or.b32  	%r19, %r18, %r4;
	mad.lo.s32 	%r20, %r14, 7168, %r19;
	add.s32 	%r21, %r20, %r16;
	add.s32 	%r22, %r21, %r12;
	mul.wide.u32 	%rd3, %r22, 4;
	add.s64 	%rd4, %rd2, %rd3;
	mov.b32 	%r23, 0;
	st.global.u32 	[%rd4], %r23;
	ret;

}


// ===== COMPILED SASS (sm_100) =====

	.target	sm_100

	.elftype	@"ET_EXEC"


//--------------------- .note.nv.tkinfo           --------------------------
	.section	.note.nv.tkinfo,"",@"SHT_NOTE"
	.sectionflags	@"SHF_NOTE_NV_TKINFO"
	.tkinfo
        /*0018*/ 	.word	0x00000002
        /*0030*/ 	.string	""
        /*0030*/ 	.string	"ptxas"
        /*0030*/ 	.string	"Cuda compilation tools, release 13.0, V13.0.88"
        /*0030*/ 	.string	"Build cuda_13.0.r13.0/compiler.36424714_0"
        /*0030*/ 	.string	"-arch sm_100 -m 64 "



//--------------------- .note.nv.cuinfo           --------------------------
	.section	.note.nv.cuinfo,"",@"SHT_NOTE"
	.sectionflags	@"SHF_NOTE_NV_CUINFO"
        /*0018*/ 	.short	0x0002
        /*001a*/ 	.short	0x0064
        /*001c*/ 	.short	0x0082
	.zero		2


//--------------------- .nv.info                  --------------------------
	.section	.nv.info,"",@"SHT_CUDA_INFO"
	.align	4


	//----- nvinfo : EIATTR_REGCOUNT
	.align		4
        /*0000*/ 	.byte	0x04, 0x2f
        /*0002*/ 	.short	(.L_1 - .L_0)
	.align		4
.L_0:
        /*0004*/ 	.word	index@(DepthConvFused_2_kernel0)
        /*0008*/ 	.word	0x0000000b


	//----- nvinfo : EIATTR_FRAME_SIZE
	.align		4
.L_1:
        /*000c*/ 	.byte	0x04, 0x11
        /*000e*/ 	.short	(.L_3 - .L_2)
	.align		4
.L_2:
        /*0010*/ 	.word	index@(DepthConvFused_2_kernel0)
        /*0014*/ 	.word	0x00000000


	//----- nvinfo : EIATTR_MIN_STACK_SIZE
	.align		4
.L_3:
        /*0018*/ 	.byte	0x04, 0x12
        /*001a*/ 	.short	(.L_5 - .L_4)
	.align		4
.L_4:
        /*001c*/ 	.word	index@(DepthConvFused_2_kernel0)
        /*0020*/ 	.word	0x00000000
.L_5:


//--------------------- .nv.compat                --------------------------
	.section	.nv.compat,"",@"SHT_CUDA_COMPAT_INFO"
	.align	4
        /*0000*/ 	.byte	0x02, 0x09, 0x00, 0x00, 0x02, 0x02, 0x01, 0x00, 0x02, 0x05, 0x05, 0x00, 0x03, 0x07, 0x01, 0x01
        /*0010*/ 	.byte	0x02, 0x03, 0x00, 0x00, 0x02, 0x06, 0x01, 0x00, 0x04, 0x0b, 0x08, 0x00, 0x09, 0x00, 0x00, 0x00
        /*0020*/ 	.byte	0x00, 0x00, 0x00, 0x00


//--------------------- .nv.info.DepthConvFused_2_kernel0 --------------------------
	.section	.nv.info.DepthConvFused_2_kernel0,"",@"SHT_CUDA_INFO"
	.sectionflags	@""
	.align	4


	//----- nvinfo : EIATTR_CUDA_API_VERSION
	.align		4
        /*0000*/ 	.byte	0x04, 0x37
        /*0002*/ 	.short	(.L_7 - .L_6)
.L_6:
        /*0004*/ 	.word	0x00000082


	//----- nvinfo : EIATTR_KPARAM_INFO
	.align		4
.L_7:
        /*0008*/ 	.byte	0x04, 0x17
        /*000a*/ 	.short	(.L_9 - .L_8)
.L_8:
        /*000c*/ 	.word	0x00000000
        /*0010*/ 	.short	0x0004
        /*0012*/ 	.short	0x0020
        /*0014*/ 	.byte	0x00, 0xf5, 0x21, 0x00


	//----- nvinfo : EIATTR_KPARAM_INFO
	.align		4
.L_9:
        /*0018*/ 	.byte	0x04, 0x17
        /*001a*/ 	.short	(.L_11 - .L_10)
.L_10:
        /*001c*/ 	.word	0x00000000
        /*0020*/ 	.short	0x0003
        /*0022*/ 	.short	0x0018
        /*0024*/ 	.byte	0x00, 0xf5, 0x21, 0x00


	//----- nvinfo : EIATTR_KPARAM_INFO
	.align		4
.L_11:
        /*0028*/ 	.byte	0x04, 0x17
        /*002a*/ 	.short	(.L_13 - .L_12)
.L_12:
        /*002c*/ 	.word	0x00000000
        /*0030*/ 	.short	0x0002
        /*0032*/ 	.short	0x0010
        /*0034*/ 	.byte	0x00, 0xf5, 0x21, 0x00


	//----- nvinfo : EIATTR_KPARAM_INFO
	.align		4
.L_13:
        /*0038*/ 	.byte	0x04, 0x17
        /*003a*/ 	.short	(.L_15 - .L_14)
.L_14:
        /*003c*/ 	.word	0x00000000
        /*0040*/ 	.short	0x0001
        /*0042*/ 	.short	0x0008
        /*0044*/ 	.byte	0x00, 0xf5, 0x21, 0x00


	//----- nvinfo : EIATTR_KPARAM_INFO
	.align		4
.L_15:
        /*0048*/ 	.byte	0x04, 0x17
        /*004a*/ 	.short	(.L_17 - .L_16)
.L_16:
        /*004c*/ 	.word	0x00000000
        /*0050*/ 	.short	0x0000
        /*0052*/ 	.short	0x0000
        /*0054*/ 	.byte	0x00, 0xf5, 0x21, 0x00


	//----- nvinfo : EIATTR_SPARSE_MMA_MASK
	.align		4
.L_17:
        /*0058*/ 	.byte	0x03, 0x50
        /*005a*/ 	.short	0x0000


	//----- nvinfo : EIATTR_MAXREG_COUNT
	.align		4
        /*005c*/ 	.byte	0x03, 0x1b
        /*005e*/ 	.short	0x00ff


	//----- nvinfo : EIATTR_NUM_BARRIERS
	.align		4
        /*0060*/ 	.byte	0x02, 0x4c
        /*0062*/ 	.byte	0x01
	.zero		1


	//----- nvinfo : EIATTR_MERCURY_ISA_VERSION
	.align		4
        /*0064*/ 	.byte	0x03, 0x5f
        /*0066*/ 	.short	0x0101


	//----- nvinfo : EIATTR_VRC_CTA_INIT_COUNT
	.align		4
        /*0068*/ 	.byte	0x02, 0x4a
	.zero		1
	.zero		1


	//----- nvinfo : EIATTR_EXIT_INSTR_OFFSETS
	.align		4
        /*006c*/ 	.byte	0x04, 0x1c
        /*006e*/ 	.short	(.L_19 - .L_18)


	//   ....[0]....
.L_18:
        /*0070*/ 	.word	0x00000210


	//----- nvinfo : EIATTR_CBANK_PARAM_SIZE
	.align		4
.L_19:
        /*0074*/ 	.byte	0x03, 0x19
        /*0076*/ 	.short	0x0028


	//----- nvinfo : EIATTR_PARAM_CBANK
	.align		4
        /*0078*/ 	.byte	0x04, 0x0a
        /*007a*/ 	.short	(.L_21 - .L_20)
	.align		4
.L_20:
        /*007c*/ 	.word	index@(.nv.constant0.DepthConvFused_2_kernel0)
        /*0080*/ 	.short	0x0380
        /*0082*/ 	.short	0x0028


	//----- nvinfo : EIATTR_SW_WAR
	.align		4
.L_21:
        /*0084*/ 	.byte	0x04, 0x36
        /*0086*/ 	.short	(.L_23 - .L_22)
.L_22:
        /*0088*/ 	.word	0x00000008
.L_23:


//--------------------- .nv.callgraph             --------------------------
	.section	.nv.callgraph,"",@"SHT_CUDA_CALLGRAPH"
	.align	4
	.sectionentsize	8
	.align		4
        /*0000*/ 	.word	0x00000000
	.align		4
        /*0004*/ 	.word	0xffffffff
	.align		4
        /*0008*/ 	.word	0x00000000
	.align		4
        /*000c*/ 	.word	0xfffffffe
	.align		4
        /*0010*/ 	.word	0x00000000
	.align		4
        /*0014*/ 	.word	0xfffffffd
	.align		4
        /*0018*/ 	.word	0x00000000
	.align		4
        /*001c*/ 	.word	0xfffffffc


//--------------------- .text.DepthConvFused_2_kernel0 --------------------------
	.section	.text.DepthConvFused_2_kernel0,"ax",@progbits
	.align	128
        .global         DepthConvFused_2_kernel0
        .type           DepthConvFused_2_kernel0,@function
        .size           DepthConvFused_2_kernel0,(.L_x_1 - DepthConvFused_2_kernel0)
        .other          DepthConvFused_2_kernel0,@"STO_CUDA_ENTRY STV_DEFAULT"
DepthConvFused_2_kernel0:
.text.DepthConvFused_2_kernel0:
[----:B------:R-:W-:Y:S08]  /*0000*/  LDC R1, c[0x0][0x37c] ;  /* 0x0000df00ff017b82 */ /* 0x000ff00000000800 */
[----:B------:R-:W-:Y:S06]  /*0010*/  BAR.SYNC.DEFER_BLOCKING 0x0 ;  /* 0x0000000000007b1d */ /* 0x000fec0000010000 */
[----:B------:R-:W0:Y:S01]  /*0020*/  LDCU.64 UR4, c[0x0][0x358] ;  /* 0x00006b00ff0477ac */ /* 0x000e220008000a00 */
[----:B------:R-:W1:Y:S01]  /*0030*/  S2R R4, SR_CTAID.X ;  /* 0x0000000000047919 */ /* 0x000e620000002500 */
[----:B------:R-:W2:Y:S01]  /*0040*/  S2R R5, SR_TID.X ;  /* 0x0000000000057919 */ /* 0x000ea20000002100 */
[----:B------:R-:W3:Y:S01]  /*0050*/  S2R R6, SR_TID.Y ;  /* 0x0000000000067919 */ /* 0x000ee20000002200 */
[----:B------:R-:W-:Y:S01]  /*0060*/  BAR.SYNC.DEFER_BLOCKING 0x0 ;  /* 0x0000000000007b1d */ /* 0x000fe20000010000 */
[----:B-1----:R-:W-:-:S04]  /*0070*/  IMAD.HI.U32 R0, R4, -0x6db6db6d, RZ ;  /* 0x9249249304007827 */ /* 0x002fc800078e00ff */
[----:B------:R-:W-:Y:S01]  /*0080*/  IMAD.SHL.U32 R2, R4, 0x20, RZ ;  /* 0x0000002004027824 */ /* 0x000fe200078e00ff */
[----:B------:R-:W-:Y:S02]  /*0090*/  SHF.R.U32.HI R0, RZ, 0x6, R0 ;  /* 0x00000006ff007819 */ /* 0x000fe40000011600 */
[----:B------:R-:W-:Y:S01]  /*00a0*/  SHF.R.U32.HI R4, RZ, 0x2, R4 ;  /* 0x00000002ff047819 */ /* 0x000fe20000011604 */
[----:B------:R-:W-:Y:S01]  /*00b0*/  BAR.SYNC.DEFER_BLOCKING 0x0 ;  /* 0x0000000000007b1d */ /* 0x000fe20000010000 */
[----:B------:R-:W-:Y:S01]  /*00c0*/  LOP3.LUT R2, R2, 0x60, RZ, 0xc0, !PT ;  /* 0x0000006002027812 */ /* 0x000fe200078ec0ff */
[----:B------:R-:W-:-:S03]  /*00d0*/  IMAD R0, R0, 0x3800, RZ ;  /* 0x0000380000007824 */ /* 0x000fc600078e02ff */
[----:B--2---:R-:W-:-:S03]  /*00e0*/  IADD3 R5, PT, PT, R2, R5, RZ ;  /* 0x0000000502057210 */ /* 0x004fc60007ffe0ff */
[----:B------:R-:W1:Y:S01]  /*00f0*/  LDC.64 R2, c[0x0][0x398] ;  /* 0x0000e600ff027b82 */ /* 0x000e620000000a00 */
[----:B------:R-:W-:Y:S01]  /*0100*/  LOP3.LUT R8, R5, R0, RZ, 0xfc, !PT ;  /* 0x0000000005087212 */ /* 0x000fe200078efcff */
[----:B------:R-:W-:Y:S01]  /*0110*/  IMAD.HI.U32 R0, R4, 0x24924925, RZ ;  /* 0x2492492504007827 */ /* 0x000fe200078e00ff */
[----:B---3--:R-:W-:-:S03]  /*0120*/  SHF.R.U32.HI R5, RZ, 0x1, R6 ;  /* 0x00000001ff057819 */ /* 0x008fc60000011606 */
[----:B------:R-:W-:Y:S02]  /*0130*/  IMAD.SHL.U32 R6, R6, 0x80, RZ ;  /* 0x0000008006067824 */ /* 0x000fe400078e00ff */
[----:B------:R-:W-:Y:S01]  /*0140*/  IMAD R7, R5, 0x1c00, R8 ;  /* 0x00001c0005077824 */ /* 0x000fe200078e0208 */
[----:B------:R-:W-:Y:S02]  /*0150*/  SHF.R.U32.HI R5, RZ, 0x2, R0 ;  /* 0x00000002ff057819 */ /* 0x000fe40000011600 */
[----:B------:R-:W-:-:S03]  /*0160*/  LOP3.LUT R6, R6, 0x80, RZ, 0xc0, !PT ;  /* 0x0000008006067812 */ /* 0x000fc600078ec0ff */
[----:B------:R-:W-:Y:S01]  /*0170*/  IMAD R5, R5, -0x1c, R4 ;  /* 0xffffffe405057824 */ /* 0x000fe200078e0204 */
[----:B------:R-:W-:-:S05]  /*0180*/  IADD3 R6, PT, PT, R6, R7, RZ ;  /* 0x0000000706067210 */ /* 0x000fca0007ffe0ff */
[----:B------:R-:W-:-:S04]  /*0190*/  IMAD R5, R5, 0x100, R6 ;  /* 0x0000010005057824 */ /* 0x000fc800078e0206 */
[----:B-1----:R-:W-:Y:S01]  /*01a0*/  IMAD.WIDE.U32 R2, R5, 0x4, R2 ;  /* 0x0000000405027825 */ /* 0x002fe200078e0002 */
[----:B------:R-:W-:Y:S08]  /*01b0*/  BAR.SYNC.DEFER_BLOCKING 0x0 ;  /* 0x0000000000007b1d */ /* 0x000ff00000010000 */
[----:B------:R-:W-:Y:S08]  /*01c0*/  BAR.SYNC.DEFER_BLOCKING 0x0 ;  /* 0x0000000000007b1d */ /* 0x000ff00000010000 */
[----:B------:R-:W-:Y:S08]  /*01d0*/  BAR.SYNC.DEFER_BLOCKING 0x0 ;  /* 0x0000000000007b1d */ /* 0x000ff00000010000 */
[----:B------:R-:W-:Y:S08]  /*01e0*/  BAR.SYNC.DEFER_BLOCKING 0x0 ;  /* 0x0000000000007b1d */ /* 0x000ff00000010000 */
[----:B------:R-:W-:Y:S06]  /*01f0*/  BAR.SYNC.DEFER_BLOCKING 0x0 ;  /* 0x0000000000007b1d */ /* 0x000fec0000010000 */
[----:B0-----:R-:W-:Y:S01]  /*0200*/  STG.E desc[UR4][R2.64], RZ ;  /* 0x000000ff02007986 */ /* 0x001fe2000c101904 */
[----:B------:R-:W-:Y:S05]  /*0210*/  EXIT ;  /* 0x000000000000794d */ /* 0x000fea0003800000 */
.L_x_0:
[----:B------:R-:W-:-:S00]  /*0220*/  BRA `(.L_x_0) ;  /* 0xfffffffc00fc7947 */ /* 0x000fc0000383ffff */
[----:B------:R-:W-:-:S00]  /*0230*/  NOP ;  /* 0x0000000000007918 */ /* 0x000fc00000000000 */
        /* <DEDUP_REMOVED lines=12> */
.L_x_1:


//--------------------- .nv.shared.reserved.0     --------------------------
	.section	.nv.shared.reserved.0,"aw",@nobits
	.weak		__nv_reservedSMEM_offset_0_alias
	.size		__nv_reservedSMEM_offset_0_alias, 0, 64
	.other		__nv_reservedSMEM_offset_0_alias,@"STO_CUDA_RESERVED_SHARED STV_DEFAULT"
__nv_reservedSMEM_offset_0_alias:
	.zero		0
	.zero		64


//--------------------- .nv.constant0.DepthConvFused_2_kernel0 --------------------------
	.section	.nv.constant0.DepthConvFused_2_kernel0,"a",@progbits
	.sectionflags	@""
	.align	4
.nv.constant0.DepthConvFused_2_kernel0:
	.zero		936


//--------------------- SYMBOLS --------------------------

	.type		.nv.reservedSmem.offset0,@object
	.size		.nv.reservedSmem.offset0,0x4
